//
// Generated by NVIDIA NVVM Compiler
//
// Compiler Build ID: CL-36424714
// Cuda compilation tools, release 13.0, V13.0.88
// Based on NVVM 20.0.0
//

.version 9.0
.target sm_100
.address_size 64

	// .globl	_Z10gpu_vecaddPiS_S_

.visible .entry _Z10gpu_vecaddPiS_S_(
	.param .u64 .ptr .align 1 _Z10gpu_vecaddPiS_S__param_0,
	.param .u64 .ptr .align 1 _Z10gpu_vecaddPiS_S__param_1,
	.param .u64 .ptr .align 1 _Z10gpu_vecaddPiS_S__param_2
)
{
	.reg .b32 	%r<5>;
	.reg .b64 	%rd<11>;

	ld.param.u64 	%rd1, [_Z10gpu_vecaddPiS_S__param_0];
	ld.param.u64 	%rd2, [_Z10gpu_vecaddPiS_S__param_1];
	ld.param.u64 	%rd3, [_Z10gpu_vecaddPiS_S__param_2];
	cvta.to.global.u64 	%rd4, %rd3;
	cvta.to.global.u64 	%rd5, %rd2;
	cvta.to.global.u64 	%rd6, %rd1;
	mov.u32 	%r1, %ctaid.x;
	mul.wide.u32 	%rd7, %r1, 4;
	add.s64 	%rd8, %rd6, %rd7;
	ld.global.u32 	%r2, [%rd8];
	add.s64 	%rd9, %rd5, %rd7;
	ld.global.u32 	%r3, [%rd9];
	add.s32 	%r4, %r3, %r2;
	add.s64 	%rd10, %rd4, %rd7;
	st.global.u32 	[%rd10], %r4;
	ret;

}


// ===== COMPILED SASS (sm_100) =====

	.target	sm_100

	.elftype	@"ET_EXEC"


//--------------------- .note.nv.tkinfo           --------------------------
	.section	.note.nv.tkinfo,"",@"SHT_NOTE"
	.sectionflags	@"SHF_NOTE_NV_TKINFO"
	.tkinfo
        /*0018*/ 	.word	0x00000002
        /*0030*/ 	.string	""
        /*0030*/ 	.string	"ptxas"
        /*0030*/ 	.string	"Cuda compilation tools, release 13.0, V13.0.88"
        /*0030*/ 	.string	"Build cuda_13.0.r13.0/compiler.36424714_0"
        /*0030*/ 	.string	"-arch sm_100 -m 64 "



//--------------------- .note.nv.cuinfo           --------------------------
	.section	.note.nv.cuinfo,"",@"SHT_NOTE"
	.sectionflags	@"SHF_NOTE_NV_CUINFO"
        /*0018*/ 	.short	0x0002
        /*001a*/ 	.short	0x0064
        /*001c*/ 	.short	0x0082
	.zero		2


//--------------------- .nv.info                  --------------------------
	.section	.nv.info,"",@"SHT_CUDA_INFO"
	.align	4


	//----- nvinfo : EIATTR_REGCOUNT
	.align		4
        /*0000*/ 	.byte	0x04, 0x2f
        /*0002*/ 	.short	(.L_1 - .L_0)
	.align		4
.L_0:
        /*0004*/ 	.word	index@(_Z10gpu_vecaddPiS_S_)
        /*0008*/ 	.word	0x0000000c


	//----- nvinfo : EIATTR_FRAME_SIZE
	.align		4
.L_1:
        /*000c*/ 	.byte	0x04, 0x11
        /*000e*/ 	.short	(.L_3 - .L_2)
	.align		4
.L_2:
        /*0010*/ 	.word	index@(_Z10gpu_vecaddPiS_S_)
        /*0014*/ 	.word	0x00000000


	//----- nvinfo : EIATTR_MIN_STACK_SIZE
	.align		4
.L_3:
        /*0018*/ 	.byte	0x04, 0x12
        /*001a*/ 	.short	(.L_5 - .L_4)
	.align		4
.L_4:
        /*001c*/ 	.word	index@(_Z10gpu_vecaddPiS_S_)
        /*0020*/ 	.word	0x00000000
.L_5:


//--------------------- .nv.compat                --------------------------
	.section	.nv.compat,"",@"SHT_CUDA_COMPAT_INFO"
	.align	4
        /*0000*/ 	.byte	0x02, 0x09, 0x00, 0x00, 0x02, 0x02, 0x01, 0x00, 0x02, 0x05, 0x05, 0x00, 0x03, 0x07, 0x01, 0x01
        /*0010*/ 	.byte	0x02, 0x03, 0x00, 0x00, 0x02, 0x06, 0x01, 0x00, 0x04, 0x0b, 0x08, 0x00, 0x09, 0x00, 0x00, 0x00
        /*0020*/ 	.byte	0x00, 0x00, 0x00, 0x00


//--------------------- .nv.info._Z10gpu_vecaddPiS_S_ --------------------------
	.section	.nv.info._Z10gpu_vecaddPiS_S_,"",@"SHT_CUDA_INFO"
	.sectionflags	@""
	.align	4


	//----- nvinfo : EIATTR_CUDA_API_VERSION
	.align		4
        /*0000*/ 	.byte	0x04, 0x37
        /*0002*/ 	.short	(.L_7 - .L_6)
.L_6:
        /*0004*/ 	.word	0x00000082


	//----- nvinfo : EIATTR_KPARAM_INFO
	.align		4
.L_7:
        /*0008*/ 	.byte	0x04, 0x17
        /*000a*/ 	.short	(.L_9 - .L_8)
.L_8:
        /*000c*/ 	.word	0x00000000
        /*0010*/ 	.short	0x0002
        /*0012*/ 	.short	0x0010
        /*0014*/ 	.byte	0x00, 0xf5, 0x21, 0x00


	//----- nvinfo : EIATTR_KPARAM_INFO
	.align		4
.L_9:
        /*0018*/ 	.byte	0x04, 0x17
        /*001a*/ 	.short	(.L_11 - .L_10)
.L_10:
        /*001c*/ 	.word	0x00000000
        /*0020*/ 	.short	0x0001
        /*0022*/ 	.short	0x0008
        /*0024*/ 	.byte	0x00, 0xf5, 0x21, 0x00


	//----- nvinfo : EIATTR_KPARAM_INFO
	.align		4
.L_11:
        /*0028*/ 	.byte	0x04, 0x17
        /*002a*/ 	.short	(.L_13 - .L_12)
.L_12:
        /*002c*/ 	.word	0x00000000
        /*0030*/ 	.short	0x0000
        /*0032*/ 	.short	0x0000
        /*0034*/ 	.byte	0x00, 0xf5, 0x21, 0x00


	//----- nvinfo : EIATTR_SPARSE_MMA_MASK
	.align		4
.L_13:
        /*0038*/ 	.byte	0x03, 0x50
        /*003a*/ 	.short	0x0000


	//----- nvinfo : EIATTR_MAXREG_COUNT
	.align		4
        /*003c*/ 	.byte	0x03, 0x1b
        /*003e*/ 	.short	0x00ff


	//----- nvinfo : EIATTR_MERCURY_ISA_VERSION
	.align		4
        /*0040*/ 	.byte	0x03, 0x5f
        /*0042*/ 	.short	0x0101


	//----- nvinfo : EIATTR_VRC_CTA_INIT_COUNT
	.align		4
        /*0044*/ 	.byte	0x02, 0x4a
	.zero		1
	.zero		1


	//----- nvinfo : EIATTR_EXIT_INSTR_OFFSETS
	.align		4
        /*0048*/ 	.byte	0x04, 0x1c
        /*004a*/ 	.short	(.L_15 - .L_14)


	//   ....[0]....
.L_14:
        /*004c*/ 	.word	0x000000d0


	//----- nvinfo : EIATTR_CBANK_PARAM_SIZE
	.align		4
.L_15:
        /*0050*/ 	.byte	0x03, 0x19
        /*0052*/ 	.short	0x0018


	//----- nvinfo : EIATTR_PARAM_CBANK
	.align		4
        /*0054*/ 	.byte	0x04, 0x0a
        /*0056*/ 	.short	(.L_17 - .L_16)
	.align		4
.L_16:
        /*0058*/ 	.word	index@(.nv.constant0._Z10gpu_vecaddPiS_S_)
        /*005c*/ 	.short	0x0380
        /*005e*/ 	.short	0x0018


	//----- nvinfo : EIATTR_SW_WAR
	.align		4
.L_17:
        /*0060*/ 	.byte	0x04, 0x36
        /*0062*/ 	.short	(.L_19 - .L_18)
.L_18:
        /*0064*/ 	.word	0x00000008
.L_19:


//--------------------- .nv.callgraph             --------------------------
	.section	.nv.callgraph,"",@"SHT_CUDA_CALLGRAPH"
	.align	4
	.sectionentsize	8
	.align		4
        /*0000*/ 	.word	0x00000000
	.align		4
        /*0004*/ 	.word	0xffffffff
	.align		4
        /*0008*/ 	.word	0x00000000
	.align		4
        /*000c*/ 	.word	0xfffffffe
	.align		4
        /*0010*/ 	.word	0x00000000
	.align		4
        /*0014*/ 	.word	0xfffffffd
	.align		4
        /*0018*/ 	.word	0x00000000
	.align		4
        /*001c*/ 	.word	0xfffffffc


//--------------------- .text._Z10gpu_vecaddPiS_S_ --------------------------
	.section	.text._Z10gpu_vecaddPiS_S_,"ax",@progbits
	.align	128
        .global         _Z10gpu_vecaddPiS_S_
        .type           _Z10gpu_vecaddPiS_S_,@function
        .size           _Z10gpu_vecaddPiS_S_,(.L_x_1 - _Z10gpu_vecaddPiS_S_)
        .other          _Z10gpu_vecaddPiS_S_,@"STO_CUDA_ENTRY STV_DEFAULT"
_Z10gpu_vecaddPiS_S_:
.text._Z10gpu_vecaddPiS_S_:
[----:B------:R-:W-:Y:S01]  /*0000*/  LDC R1, c[0x0][0x37c] ;  /* 0x0000df00ff017b82 */ /* 0x000fe20000000800 */
[----:B------:R-:W0:Y:S07]  /*0010*/  S2R R9, SR_CTAID.X ;  /* 0x0000000000097919 */ /* 0x000e2e0000002500 */
[----:B------:R-:W0:Y:S01]  /*0020*/  LDC.64 R2, c[0x0][0x380] ;  /* 0x0000e000ff027b82 */ /* 0x000e220000000a00 */
[----:B------:R-:W1:Y:S07]  /*0030*/  LDCU.64 UR4, c[0x0][0x358] ;  /* 0x00006b00ff0477ac */ /* 0x000e6e0008000a00 */
[----:B------:R-:W2:Y:S08]  /*0040*/  LDC.64 R4, c[0x0][0x388] ;  /* 0x0000e200ff047b82 */ /* 0x000eb00000000a00 */
[----:B------:R-:W3:Y:S01]  /*0050*/  LDC.64 R6, c[0x0][0x390] ;  /* 0x0000e400ff067b82 */ /* 0x000ee20000000a00 */
[----:B0-----:R-:W-:-:S04]  /*0060*/  IMAD.WIDE.U32 R2, R9, 0x4, R2 ;  /* 0x0000000409027825 */ /* 0x001fc800078e0002 */
[C---:B--2---:R-:W-:Y:S02]  /*0070*/  IMAD.WIDE.U32 R4, R9.reuse, 0x4, R4 ;  /* 0x0000000409047825 */ /* 0x044fe400078e0004 */
[----:B-1----:R-:W2:Y:S04]  /*0080*/  LDG.E R2, desc[UR4][R2.64] ;  /* 0x0000000402027981 */ /* 0x002ea8000c1e1900 */
[----:B------:R-:W2:Y:S01]  /*0090*/  LDG.E R5, desc[UR4][R4.64] ;  /* 0x0000000404057981 */ /* 0x000ea2000c1e1900 */
[----:B---3--:R-:W-:Y:S01]  /*00a0*/  IMAD.WIDE.U32 R6, R9, 0x4, R6 ;  /* 0x0000000409067825 */ /* 0x008fe200078e0006 */
[----:B--2---:R-:W-:-:S05]  /*00b0*/  IADD3 R9, PT, PT, R2, R5, RZ ;  /* 0x0000000502097210 */ /* 0x004fca0007ffe0ff */
[----:B------:R-:W-:Y:S01]  /*00c0*/  STG.E desc[UR4][R6.64], R9 ;  /* 0x0000000906007986 */ /* 0x000fe2000c101904 */
[----:B------:R-:W-:Y:S05]  /*00d0*/  EXIT ;  /* 0x000000000000794d */ /* 0x000fea0003800000 */
.L_x_0:
[----:B------:R-:W-:-:S00]  /*00e0*/  BRA `(.L_x_0) ;  /* 0xfffffffc00fc7947 */ /* 0x000fc0000383ffff */
[----:B------:R-:W-:-:S00]  /*00f0*/  NOP ;  /* 0x0000000000007918 */ /* 0x000fc00000000000 */
        /* <DEDUP_REMOVED lines=8> */
.L_x_1:


//--------------------- .nv.shared.reserved.0     --------------------------
	.section	.nv.shared.reserved.0,"aw",@nobits
	.weak		__nv_reservedSMEM_offset_0_alias
	.size		__nv_reservedSMEM_offset_0_alias, 0, 64
	.other		__nv_reservedSMEM_offset_0_alias,@"STO_CUDA_RESERVED_SHARED STV_DEFAULT"
__nv_reservedSMEM_offset_0_alias:
	.zero		0
	.zero		64


//--------------------- .nv.constant0._Z10gpu_vecaddPiS_S_ --------------------------
	.section	.nv.constant0._Z10gpu_vecaddPiS_S_,"a",@progbits
	.sectionflags	@""
	.align	4
.nv.constant0._Z10gpu_vecaddPiS_S_:
	.zero		920


//--------------------- SYMBOLS --------------------------

	.type		.nv.reservedSmem.offset0,@object
	.size		.nv.reservedSmem.offset0,0x4
